	.headerflags	@"EF_CUDA_TEXMODE_UNIFIED EF_CUDA_64BIT_ADDRESS EF_CUDA_ACCELERATORS EF_CUDA_SM90 EF_CUDA_VIRTUAL_SM(EF_CUDA_SM90)"
	.elftype	@"ET_EXEC"


//--------------------- .nv.info                  --------------------------
	.section	.nv.info,"",@"SHT_CUDA_INFO"
	.align	4


	//----- nvinfo : EIATTR_REGCOUNT
	.align		4
        /*0000*/ 	.byte	0x04, 0x2f
        /*0002*/ 	.short	(.L_1 - .L_0)
	.align		4
.L_0:
        /*0004*/ 	.word	index@(triton_poi_fused_cat_9)
        /*0008*/ 	.word	0x00000012


	//----- nvinfo : EIATTR_MIN_STACK_SIZE
	.align		4
.L_1:
        /*000c*/ 	.byte	0x04, 0x12
        /*000e*/ 	.short	(.L_3 - .L_2)
	.align		4
.L_2:
        /*0010*/ 	.word	index@(triton_poi_fused_cat_9)
        /*0014*/ 	.word	0x00000000


	//----- nvinfo : EIATTR_FRAME_SIZE
	.align		4
.L_3:
        /*0018*/ 	.byte	0x04, 0x11
        /*001a*/ 	.short	(.L_5 - .L_4)
	.align		4
.L_4:
        /*001c*/ 	.word	index@(triton_poi_fused_cat_9)
        /*0020*/ 	.word	0x00000000


	//----- nvinfo : EIATTR_MIN_STACK_SIZE
	.align		4
.L_5:
        /*0024*/ 	.byte	0x04, 0x12
        /*0026*/ 	.short	(.L_7 - .L_6)
	.align		4
.L_6:
        /*0028*/ 	.word	index@(triton_poi_fused_cat_9)
        /*002c*/ 	.word	0x00000000
.L_7:


//--------------------- .nv.info.triton_poi_fused_cat_9 --------------------------
	.section	.nv.info.triton_poi_fused_cat_9,"",@"SHT_CUDA_INFO"
	.sectionflags	@""
	.align	4


	//----- nvinfo : EIATTR_CUDA_API_VERSION
	.align		4
        /*0000*/ 	.byte	0x04, 0x37
        /*0002*/ 	.short	(.L_9 - .L_8)
.L_8:
        /*0004*/ 	.word	0x0000007c


	//----- nvinfo : EIATTR_KPARAM_INFO
	.align		4
.L_9:
        /*0008*/ 	.byte	0x04, 0x17
        /*000a*/ 	.short	(.L_11 - .L_10)
.L_10:
        /*000c*/ 	.word	0x00000000
        /*0010*/ 	.short	0x0002
        /*0012*/ 	.short	0x0010
        /*0014*/ 	.byte	0x00, 0xf0, 0x11, 0x00


	//----- nvinfo : EIATTR_KPARAM_INFO
	.align		4
.L_11:
        /*0018*/ 	.byte	0x04, 0x17
        /*001a*/ 	.short	(.L_13 - .L_12)
.L_12:
        /*001c*/ 	.word	0x00000000
        /*0020*/ 	.short	0x0001
        /*0022*/ 	.short	0x0008
        /*0024*/ 	.byte	0x00, 0xf4, 0x21, 0x00


	//----- nvinfo : EIATTR_KPARAM_INFO
	.align		4
.L_13:
        /*0028*/ 	.byte	0x04, 0x17
        /*002a*/ 	.short	(.L_15 - .L_14)
.L_14:
        /*002c*/ 	.word	0x00000000
        /*0030*/ 	.short	0x0000
        /*0032*/ 	.short	0x0000
        /*0034*/ 	.byte	0x00, 0xf4, 0x21, 0x00


	//----- nvinfo : EIATTR_SPARSE_MMA_MASK
	.align		4
.L_15:
        /*0038*/ 	.byte	0x03, 0x50
        /*003a*/ 	.short	0x0000


	//----- nvinfo : EIATTR_MAXREG_COUNT
	.align		4
        /*003c*/ 	.byte	0x03, 0x1b
        /*003e*/ 	.short	0x00ff


	//----- nvinfo : EIATTR_EXIT_INSTR_OFFSETS
	.align		4
        /*0040*/ 	.byte	0x04, 0x1c
        /*0042*/ 	.short	(.L_17 - .L_16)


	//   ....[0]....
.L_16:
        /*0044*/ 	.word	0x00000160


	//   ....[1]....
        /*0048*/ 	.word	0x00000180


	//----- nvinfo : EIATTR_REQNTID
	.align		4
.L_17:
        /*004c*/ 	.byte	0x04, 0x10
        /*004e*/ 	.short	(.L_19 - .L_18)
.L_18:
        /*0050*/ 	.word	0x00000020
        /*0054*/ 	.word	0x00000001
        /*0058*/ 	.word	0x00000001


	//----- nvinfo : EIATTR_CBANK_PARAM_SIZE
	.align		4
.L_19:
        /*005c*/ 	.byte	0x03, 0x19
        /*005e*/ 	.short	0x0014


	//----- nvinfo : EIATTR_PARAM_CBANK
	.align		4
        /*0060*/ 	.byte	0x04, 0x0a
        /*0062*/ 	.short	(.L_21 - .L_20)
	.align		4
.L_20:
        /*0064*/ 	.word	index@(.nv.constant0.triton_poi_fused_cat_9)
        /*0068*/ 	.short	0x0210
        /*006a*/ 	.short	0x0014


	//----- nvinfo : EIATTR_SW_WAR
	.align		4
.L_21:
        /*006c*/ 	.byte	0x04, 0x36
        /*006e*/ 	.short	(.L_23 - .L_22)
.L_22:
        /*0070*/ 	.word	0x00000008
.L_23:


//--------------------- .nv.callgraph             --------------------------
	.section	.nv.callgraph,"",@"SHT_CUDA_CALLGRAPH"
	.align	4
	.sectionentsize	8
	.align		4
        /*0000*/ 	.word	0x00000000
	.align		4
        /*0004*/ 	.word	0xffffffff
	.align		4
        /*0008*/ 	.word	0x00000000
	.align		4
        /*000c*/ 	.word	0xfffffffe
	.align		4
        /*0010*/ 	.word	0x00000000
	.align		4
        /*0014*/ 	.word	0xfffffffd
	.align		4
        /*0018*/ 	.word	0x00000000
	.align		4
        /*001c*/ 	.word	0xfffffffc


//--------------------- .text.triton_poi_fused_cat_9 --------------------------
	.section	.text.triton_poi_fused_cat_9,"ax",@progbits
	.align	128
        .global         triton_poi_fused_cat_9
        .type           triton_poi_fused_cat_9,@function
        .size           triton_poi_fused_cat_9,(.L_x_1 - triton_poi_fused_cat_9)
        .other          triton_poi_fused_cat_9,@"STO_CUDA_ENTRY STV_DEFAULT"
triton_poi_fused_cat_9:
.text.triton_poi_fused_cat_9:
[----:B------:R-:W0:Y:S02]  /*0000*/  LDC R1, c[0x0][0x28] ;  /* 0x00000a00ff017b82 */ /* 0x000e240000000800 */
[----:B------:R-:W1:Y:S01]  /*0010*/  S2R R0, SR_TID.X ;  /* 0x0000000000007919 */ /* 0x000e620000002100 */
[----:B------:R-:W2:Y:S01]  /*0020*/  LDC.64 R4, c[0x0][0x210] ;  /* 0x00008400ff047b82 */ /* 0x000ea20000000a00 */
[----:B------:R-:W-:Y:S01]  /*0030*/  IMAD.MOV.U32 R13, RZ, RZ, RZ ;  /* 0x000000ffff0d7224 */ /* 0x000fe200078e00ff */
[----:B------:R-:W-:Y:S01]  /*0040*/  ULDC.64 UR4, c[0x0][0x208] ;  /* 0x0000820000047ab9 */ /* 0x000fe20000000a00 */
[----:B------:R-:W3:Y:S05]  /*0050*/  S2R R3, SR_CTAID.X ;  /* 0x0000000000037919 */ /* 0x000eea0000002500 */
[----:B------:R-:W4:Y:S01]  /*0060*/  LDC.64 R8, c[0x0][0x218] ;  /* 0x00008600ff087b82 */ /* 0x000f220000000a00 */
[----:B-1----:R-:W-:-:S04]  /*0070*/  LOP3.LUT R0, R0, 0x1f, RZ, 0xc0, !PT ;  /* 0x0000001f00007812 */ /* 0x002fc800078ec0ff */
[----:B---3--:R-:W-:-:S04]  /*0080*/  LEA R0, R3, R0, 0x6 ;  /* 0x0000000003007211 */ /* 0x008fc800078e30ff */
[C---:B------:R-:W-:Y:S02]  /*0090*/  ISETP.GE.AND P0, PT, R0.reuse, 0x40, PT ;  /* 0x000000400000780c */ /* 0x040fe40003f06270 */
[----:B------:R-:W-:Y:S02]  /*00a0*/  SHF.L.U32 R7, R0, 0x4, RZ ;  /* 0x0000000400077819 */ /* 0x000fe400000006ff */
[----:B------:R-:W-:-:S03]  /*00b0*/  IADD3 R6, R0, 0x20, RZ ;  /* 0x0000002000067810 */ /* 0x000fc60007ffe0ff */
[----:B--2---:R-:W-:Y:S01]  /*00c0*/  IMAD.WIDE R2, R7, 0x4, R4 ;  /* 0x0000000407027825 */ /* 0x004fe200078e0204 */
[C---:B------:R-:W-:Y:S02]  /*00d0*/  ISETP.GE.AND P1, PT, R6.reuse, 0x40, PT ;  /* 0x000000400600780c */ /* 0x040fe40003f26270 */
[----:B------:R-:W-:-:S03]  /*00e0*/  SHF.L.U32 R11, R6, 0x4, RZ ;  /* 0x00000004060b7819 */ /* 0x000fc600000006ff */
[----:B------:R-:W2:Y:S01]  /*00f0*/  @!P0 LDG.E.EL R13, desc[UR4][R2.64+0x10] ;  /* 0x00001004020d8981 */ /* 0x000ea2000c2e1900 */
[----:B------:R-:W-:Y:S02]  /*0100*/  IMAD.MOV.U32 R15, RZ, RZ, RZ ;  /* 0x000000ffff0f7224 */ /* 0x000fe400078e00ff */
[----:B------:R-:W-:-:S04]  /*0110*/  IMAD.WIDE R4, R11, 0x4, R4 ;  /* 0x000000040b047825 */ /* 0x000fc800078e0204 */
[--C-:B----4-:R-:W-:Y:S01]  /*0120*/  IMAD.WIDE R6, R7, 0x4, R8.reuse ;  /* 0x0000000407067825 */ /* 0x110fe200078e0208 */
[----:B------:R1:W5:Y:S03]  /*0130*/  @!P1 LDG.E.EL R15, desc[UR4][R4.64+0x10] ;  /* 0x00001004040f9981 */ /* 0x000366000c2e1900 */
[----:B------:R-:W-:Y:S01]  /*0140*/  IMAD.WIDE R8, R11, 0x4, R8 ;  /* 0x000000040b087825 */ /* 0x000fe200078e0208 */
[----:B--2---:R1:W-:Y:S01]  /*0150*/  @!P0 STG.E desc[UR4][R6.64], R13 ;  /* 0x0000000d06008986 */ /* 0x0043e2000c101904 */
[----:B------:R-:W-:Y:S05]  /*0160*/  @P1 EXIT ;  /* 0x000000000000194d */ /* 0x000fea0003800000 */
[----:B-----5:R-:W-:Y:S01]  /*0170*/  STG.E desc[UR4][R8.64], R15 ;  /* 0x0000000f08007986 */ /* 0x020fe2000c101904 */
[----:B------:R-:W-:Y:S05]  /*0180*/  EXIT ;  /* 0x000000000000794d */ /* 0x000fea0003800000 */
.L_x_0:
[----:B------:R-:W-:-:S00]  /*0190*/  BRA `(.L_x_0) ;  /* 0xfffffffc00fc7947 */ /* 0x000fc0000383ffff */
[----:B------:R-:W-:-:S00]  /*01a0*/  NOP ;  /* 0x0000000000007918 */ /* 0x000fc00000000000 */
        /* <DEDUP_REMOVED lines=13> */
.L_x_1:


//--------------------- .nv.constant0.triton_poi_fused_cat_9 --------------------------
	.section	.nv.constant0.triton_poi_fused_cat_9,"a",@progbits
	.sectionflags	@""
	.align	4
.nv.constant0.triton_poi_fused_cat_9:
	.zero		548
